	.headerflags	@"EF_CUDA_TEXMODE_UNIFIED EF_CUDA_64BIT_ADDRESS EF_CUDA_ACCELERATORS EF_CUDA_SM90 EF_CUDA_VIRTUAL_SM(EF_CUDA_SM90)"
	.elftype	@"ET_EXEC"


//--------------------- .nv.info                  --------------------------
	.section	.nv.info,"",@"SHT_CUDA_INFO"
	.align	4


	//----- nvinfo : EIATTR_REGCOUNT
	.align		4
        /*0000*/ 	.byte	0x04, 0x2f
        /*0002*/ 	.short	(.L_3 - .L_2)
	.align		4
.L_2:
        /*0004*/ 	.word	index@(triton_poi_fused__native_batch_norm_legit_no_training_relu_35)
        /*0008*/ 	.word	0x00000020


	//----- nvinfo : EIATTR_MIN_STACK_SIZE
	.align		4
.L_3:
        /*000c*/ 	.byte	0x04, 0x12
        /*000e*/ 	.short	(.L_5 - .L_4)
	.align		4
.L_4:
        /*0010*/ 	.word	index@(triton_poi_fused__native_batch_norm_legit_no_training_relu_35)
        /*0014*/ 	.word	0x00000000


	//----- nvinfo : EIATTR_FRAME_SIZE
	.align		4
.L_5:
        /*0018*/ 	.byte	0x04, 0x11
        /*001a*/ 	.short	(.L_7 - .L_6)
	.align		4
.L_6:
        /*001c*/ 	.word	index@(triton_poi_fused__native_batch_norm_legit_no_training_relu_35)
        /*0020*/ 	.word	0x00000000


	//----- nvinfo : EIATTR_MIN_STACK_SIZE
	.align		4
.L_7:
        /*0024*/ 	.byte	0x04, 0x12
        /*0026*/ 	.short	(.L_9 - .L_8)
	.align		4
.L_8:
        /*0028*/ 	.word	index@(triton_poi_fused__native_batch_norm_legit_no_training_relu_35)
        /*002c*/ 	.word	0x00000000
.L_9:


//--------------------- .nv.info.triton_poi_fused__native_batch_norm_legit_no_training_relu_35 --------------------------
	.section	.nv.info.triton_poi_fused__native_batch_norm_legit_no_training_relu_35,"",@"SHT_CUDA_INFO"
	.sectionflags	@""
	.align	4


	//----- nvinfo : EIATTR_CUDA_API_VERSION
	.align		4
        /*0000*/ 	.byte	0x04, 0x37
        /*0002*/ 	.short	(.L_11 - .L_10)
.L_10:
        /*0004*/ 	.word	0x0000007c


	//----- nvinfo : EIATTR_KPARAM_INFO
	.align		4
.L_11:
        /*0008*/ 	.byte	0x04, 0x17
        /*000a*/ 	.short	(.L_13 - .L_12)
.L_12:
        /*000c*/ 	.word	0x00000000
        /*0010*/ 	.short	0x0006
        /*0012*/ 	.short	0x0030
        /*0014*/ 	.byte	0x00, 0xf0, 0x11, 0x00


	//----- nvinfo : EIATTR_KPARAM_INFO
	.align		4
.L_13:
        /*0018*/ 	.byte	0x04, 0x17
        /*001a*/ 	.short	(.L_15 - .L_14)
.L_14:
        /*001c*/ 	.word	0x00000000
        /*0020*/ 	.short	0x0005
        /*0022*/ 	.short	0x0028
        /*0024*/ 	.byte	0x00, 0xf4, 0x21, 0x00


	//----- nvinfo : EIATTR_KPARAM_INFO
	.align		4
.L_15:
        /*0028*/ 	.byte	0x04, 0x17
        /*002a*/ 	.short	(.L_17 - .L_16)
.L_16:
        /*002c*/ 	.word	0x00000000
        /*0030*/ 	.short	0x0004
        /*0032*/ 	.short	0x0020
        /*0034*/ 	.byte	0x00, 0xf4, 0x21, 0x00


	//----- nvinfo : EIATTR_KPARAM_INFO
	.align		4
.L_17:
        /*0038*/ 	.byte	0x04, 0x17
        /*003a*/ 	.short	(.L_19 - .L_18)
.L_18:
        /*003c*/ 	.word	0x00000000
        /*0040*/ 	.short	0x0003
        /*0042*/ 	.short	0x0018
        /*0044*/ 	.byte	0x00, 0xf4, 0x21, 0x00


	//----- nvinfo : EIATTR_KPARAM_INFO
	.align		4
.L_19:
        /*0048*/ 	.byte	0x04, 0x17
        /*004a*/ 	.short	(.L_21 - .L_20)
.L_20:
        /*004c*/ 	.word	0x00000000
        /*0050*/ 	.short	0x0002
        /*0052*/ 	.short	0x0010
        /*0054*/ 	.byte	0x00, 0xf4, 0x21, 0x00


	//----- nvinfo : EIATTR_KPARAM_INFO
	.align		4
.L_21:
        /*0058*/ 	.byte	0x04, 0x17
        /*005a*/ 	.short	(.L_23 - .L_22)
.L_22:
        /*005c*/ 	.word	0x00000000
        /*0060*/ 	.short	0x0001
        /*0062*/ 	.short	0x0008
        /*0064*/ 	.byte	0x00, 0xf4, 0x21, 0x00


	//----- nvinfo : EIATTR_KPARAM_INFO
	.align		4
.L_23:
        /*0068*/ 	.byte	0x04, 0x17
        /*006a*/ 	.short	(.L_25 - .L_24)
.L_24:
        /*006c*/ 	.word	0x00000000
        /*0070*/ 	.short	0x0000
        /*0072*/ 	.short	0x0000
        /*0074*/ 	.byte	0x00, 0xf4, 0x21, 0x00


	//----- nvinfo : EIATTR_SPARSE_MMA_MASK
	.align		4
.L_25:
        /*0078*/ 	.byte	0x03, 0x50
        /*007a*/ 	.short	0x0000


	//----- nvinfo : EIATTR_MAXREG_COUNT
	.align		4
        /*007c*/ 	.byte	0x03, 0x1b
        /*007e*/ 	.short	0x00ff


	//----- nvinfo : EIATTR_EXIT_INSTR_OFFSETS
	.align		4
        /*0080*/ 	.byte	0x04, 0x1c
        /*0082*/ 	.short	(.L_27 - .L_26)


	//   ....[0]....
.L_26:
        /*0084*/ 	.word	0x00000650


	//   ....[1]....
        /*0088*/ 	.word	0x00000670


	//----- nvinfo : EIATTR_REQNTID
	.align		4
.L_27:
        /*008c*/ 	.byte	0x04, 0x10
        /*008e*/ 	.short	(.L_29 - .L_28)
.L_28:
        /*0090*/ 	.word	0x00000080
        /*0094*/ 	.word	0x00000001
        /*0098*/ 	.word	0x00000001


	//----- nvinfo : EIATTR_CBANK_PARAM_SIZE
	.align		4
.L_29:
        /*009c*/ 	.byte	0x03, 0x19
        /*009e*/ 	.short	0x0034


	//----- nvinfo : EIATTR_PARAM_CBANK
	.align		4
        /*00a0*/ 	.byte	0x04, 0x0a
        /*00a2*/ 	.short	(.L_31 - .L_30)
	.align		4
.L_30:
        /*00a4*/ 	.word	index@(.nv.constant0.triton_poi_fused__native_batch_norm_legit_no_training_relu_35)
        /*00a8*/ 	.short	0x0210
        /*00aa*/ 	.short	0x0034


	//----- nvinfo : EIATTR_SW_WAR
	.align		4
.L_31:
        /*00ac*/ 	.byte	0x04, 0x36
        /*00ae*/ 	.short	(.L_33 - .L_32)
.L_32:
        /*00b0*/ 	.word	0x00000008
.L_33:


//--------------------- .nv.callgraph             --------------------------
	.section	.nv.callgraph,"",@"SHT_CUDA_CALLGRAPH"
	.align	4
	.sectionentsize	8
	.align		4
        /*0000*/ 	.word	0x00000000
	.align		4
        /*0004*/ 	.word	0xffffffff
	.align		4
        /*0008*/ 	.word	0x00000000
	.align		4
        /*000c*/ 	.word	0xfffffffe
	.align		4
        /*0010*/ 	.word	0x00000000
	.align		4
        /*0014*/ 	.word	0xfffffffd
	.align		4
        /*0018*/ 	.word	0x00000000
	.align		4
        /*001c*/ 	.word	0xfffffffc


//--------------------- .nv.constant4             --------------------------
	.section	.nv.constant4,"a",@progbits
	.align	8
	.align		8
.nv.constant4:
        /*0000*/ 	.dword	_$_str
	.align		8
        /*0008*/ 	.dword	_$_str_$_2


//--------------------- .text.triton_poi_fused__native_batch_norm_legit_no_training_relu_35 --------------------------
	.section	.text.triton_poi_fused__native_batch_norm_legit_no_training_relu_35,"ax",@progbits
	.align	128
        .global         triton_poi_fused__native_batch_norm_legit_no_training_relu_35
        .type           triton_poi_fused__native_batch_norm_legit_no_training_relu_35,@function
        .size           triton_poi_fused__native_batch_norm_legit_no_training_relu_35,(.L_x_1 - triton_poi_fused__native_batch_norm_legit_no_training_relu_35)
        .other          triton_poi_fused__native_batch_norm_legit_no_training_relu_35,@"STO_CUDA_ENTRY STV_DEFAULT"
triton_poi_fused__native_batch_norm_legit_no_training_relu_35:
.text.triton_poi_fused__native_batch_norm_legit_no_training_relu_35:
[----:B------:R-:W0:Y:S01]  /*0000*/  LDC R1, c[0x0][0x28] ;  /* 0x00000a00ff017b82 */ /* 0x000e220000000800 */
[----:B------:R-:W1:Y:S07]  /*0010*/  S2R R0, SR_TID.X ;  /* 0x0000000000007919 */ /* 0x000e6e0000002100 */
[----:B------:R-:W2:Y:S01]  /*0020*/  LDC.64 R2, c[0x0][0x220] ;  /* 0x00008800ff027b82 */ /* 0x000ea20000000a00 */
[----:B------:R-:W-:Y:S02]  /*0030*/  CS2R R24, SRZ ;  /* 0x0000000000187805 */ /* 0x000fe4000001ff00 */
[----:B------:R-:W-:Y:S01]  /*0040*/  CS2R R26, SRZ ;  /* 0x00000000001a7805 */ /* 0x000fe2000001ff00 */
[----:B------:R-:W3:Y:S01]  /*0050*/  S2R R21, SR_CTAID.X ;  /* 0x0000000000157919 */ /* 0x000ee20000002500 */
[----:B------:R-:W-:-:S03]  /*0060*/  ULDC.64 UR4, c[0x0][0x208] ;  /* 0x0000820000047ab9 */ /* 0x000fc60000000a00 */
[----:B------:R-:W4:Y:S08]  /*0070*/  LDC.64 R22, c[0x0][0x210] ;  /* 0x00008400ff167b82 */ /* 0x000f300000000a00 */
[----:B------:R-:W5:Y:S08]  /*0080*/  LDC.64 R28, c[0x0][0x218] ;  /* 0x00008600ff1c7b82 */ /* 0x000f700000000a00 */
[----:B------:R-:W4:Y:S01]  /*0090*/  LDC.64 R14, c[0x0][0x228] ;  /* 0x00008a00ff0e7b82 */ /* 0x000f220000000a00 */
[----:B-1----:R-:W-:-:S07]  /*00a0*/  SHF.L.U32 R0, R0, 0x2, RZ ;  /* 0x0000000200007819 */ /* 0x002fce00000006ff */
[----:B------:R-:W1:Y:S01]  /*00b0*/  LDC.64 R12, c[0x0][0x230] ;  /* 0x00008c00ff0c7b82 */ /* 0x000e620000000a00 */
[----:B---3--:R-:W-:Y:S02]  /*00c0*/  SHF.R.S32.HI R4, RZ, 0x16, R21 ;  /* 0x00000016ff047819 */ /* 0x008fe40000011415 */
[----:B------:R-:W-:Y:S02]  /*00d0*/  LOP3.LUT R0, R0, 0x1fc, RZ, 0xc0, !PT ;  /* 0x000001fc00007812 */ /* 0x000fe400078ec0ff */
[----:B------:R-:W-:Y:S02]  /*00e0*/  SGXT R4, R4, 0x1 ;  /* 0x000000010404781a */ /* 0x000fe40000000200 */
[----:B------:R-:W-:-:S04]  /*00f0*/  LEA R21, R21, R0, 0x9 ;  /* 0x0000000015157211 */ /* 0x000fc800078e48ff */
[----:B------:R-:W-:Y:S02]  /*0100*/  LEA.HI R4, R4, R21, RZ, 0x7 ;  /* 0x0000001504047211 */ /* 0x000fe400078f38ff */
[----:B------:R-:W-:Y:S02]  /*0110*/  ISETP.GE.AND P0, PT, R21, 0x8800, PT ;  /* 0x000088001500780c */ /* 0x000fe40003f06270 */
[----:B------:R-:W-:-:S04]  /*0120*/  LOP3.LUT R0, R4, 0xffffff80, RZ, 0xc0, !PT ;  /* 0xffffff8004007812 */ /* 0x000fc800078ec0ff */
[----:B------:R-:W-:-:S05]  /*0130*/  IADD3 R0, R21, -R0, RZ ;  /* 0x8000000015007210 */ /* 0x000fca0007ffe0ff */
[----:B--2---:R-:W-:-:S05]  /*0140*/  IMAD.WIDE R2, R0, 0x4, R2 ;  /* 0x0000000400027825 */ /* 0x004fca00078e0202 */
[----:B------:R2:W3:Y:S01]  /*0150*/  @!P0 LDG.E.EL.128 R24, desc[UR4][R2.64] ;  /* 0x0000000402188981 */ /* 0x0004e2000c2e1d00 */
[----:B------:R-:W-:Y:S02]  /*0160*/  CS2R R4, SRZ ;  /* 0x0000000000047805 */ /* 0x000fe4000001ff00 */
[----:B------:R-:W-:Y:S02]  /*0170*/  CS2R R6, SRZ ;  /* 0x0000000000067805 */ /* 0x000fe4000001ff00 */
[----:B------:R-:W-:Y:S02]  /*0180*/  CS2R R8, SRZ ;  /* 0x0000000000087805 */ /* 0x000fe4000001ff00 */
[----:B------:R-:W-:Y:S01]  /*0190*/  CS2R R10, SRZ ;  /* 0x00000000000a7805 */ /* 0x000fe2000001ff00 */
[----:B----4-:R-:W-:-:S04]  /*01a0*/  IMAD.WIDE R22, R21, 0x4, R22 ;  /* 0x0000000415167825 */ /* 0x010fc800078e0216 */
[C---:B-----5:R-:W-:Y:S01]  /*01b0*/  IMAD.WIDE R28, R0.reuse, 0x4, R28 ;  /* 0x00000004001c7825 */ /* 0x060fe200078e021c */
[----:B------:R1:W4:Y:S04]  /*01c0*/  @!P0 LDG.E.128 R4, desc[UR4][R22.64] ;  /* 0x0000000416048981 */ /* 0x000328000c1e1d00 */
[----:B------:R-:W4:Y:S01]  /*01d0*/  @!P0 LDG.E.EL.128 R8, desc[UR4][R28.64] ;  /* 0x000000041c088981 */ /* 0x000f22000c2e1d00 */
[C---:B0-2---:R-:W-:Y:S01]  /*01e0*/  IMAD.WIDE R2, R0.reuse, 0x4, R14 ;  /* 0x0000000400027825 */ /* 0x045fe200078e020e */
[----:B------:R-:W-:Y:S02]  /*01f0*/  CS2R R14, SRZ ;  /* 0x00000000000e7805 */ /* 0x000fe4000001ff00 */
[----:B------:R-:W-:Y:S02]  /*0200*/  CS2R R16, SRZ ;  /* 0x0000000000107805 */ /* 0x000fe4000001ff00 */
[----:B------:R-:W-:Y:S01]  /*0210*/  CS2R R18, SRZ ;  /* 0x0000000000127805 */ /* 0x000fe2000001ff00 */
[----:B-1----:R-:W-:Y:S01]  /*0220*/  IMAD.WIDE R22, R0, 0x4, R12 ;  /* 0x0000000400167825 */ /* 0x002fe200078e020c */
[----:B------:R-:W-:-:S04]  /*0230*/  CS2R R12, SRZ ;  /* 0x00000000000c7805 */ /* 0x000fc8000001ff00 */
[----:B------:R0:W2:Y:S04]  /*0240*/  @!P0 LDG.E.EL.128 R16, desc[UR4][R22.64] ;  /* 0x0000000416108981 */ /* 0x0000a8000c2e1d00 */
[----:B------:R1:W2:Y:S01]  /*0250*/  @!P0 LDG.E.EL.128 R12, desc[UR4][R2.64] ;  /* 0x00000004020c8981 */ /* 0x0002a2000c2e1d00 */
[----:B0-----:R-:W-:Y:S01]  /*0260*/  HFMA2.MMA R22, -RZ, RZ, 1.625, 0 ;  /* 0x3e800000ff167435 */ /* 0x001fe200000001ff */
[----:B-1----:R-:W0:Y:S02]  /*0270*/  LDC.64 R2, c[0x0][0x238] ;  /* 0x00008e00ff027b82 */ /* 0x002e240000000a00 */
[----:B0-----:R-:W-:-:S04]  /*0280*/  IMAD.WIDE R2, R21, 0x4, R2 ;  /* 0x0000000415027825 */ /* 0x001fc800078e0202 */
[----:B---3--:R-:W-:Y:S01]  /*0290*/  FADD R25, R25, 9.9999997473787516356e-06 ;  /* 0x3727c5ac19197421 */ /* 0x008fe20000000000 */
[----:B------:R-:W-:-:S03]  /*02a0*/  FADD R26, R26, 9.9999997473787516356e-06 ;  /* 0x3727c5ac1a1a7421 */ /* 0x000fc60000000000 */
[----:B------:R-:W0:Y:S01]  /*02b0*/  MUFU.SQRT R28, R25 ;  /* 0x00000019001c7308 */ /* 0x000e220000002000 */
[----:B------:R-:W-:Y:S01]  /*02c0*/  FADD R24, R24, 9.9999997473787516356e-06 ;  /* 0x3727c5ac18187421 */ /* 0x000fe20000000000 */
[----:B------:R-:W-:-:S06]  /*02d0*/  FADD R27, R27, 9.9999997473787516356e-06 ;  /* 0x3727c5ac1b1b7421 */ /* 0x000fcc0000000000 */
[----:B------:R-:W1:Y:S08]  /*02e0*/  MUFU.SQRT R26, R26 ;  /* 0x0000001a001a7308 */ /* 0x000e700000002000 */
[----:B------:R-:W3:Y:S01]  /*02f0*/  MUFU.SQRT R23, R24 ;  /* 0x0000001800177308 */ /* 0x000ee20000002000 */
[----:B0-----:R-:W-:-:S07]  /*0300*/  FSETP.GT.AND P6, PT, R28, 8.50705917302346158658e+37, PT ;  /* 0x7e8000001c00780b */ /* 0x001fce0003fc4000 */
[----:B------:R-:W0:Y:S01]  /*0310*/  MUFU.SQRT R29, R27 ;  /* 0x0000001b001d7308 */ /* 0x000e220000002000 */
[----:B-1----:R-:W-:Y:S02]  /*0320*/  FSETP.GT.AND P2, PT, R26, 8.50705917302346158658e+37, PT ;  /* 0x7e8000001a00780b */ /* 0x002fe40003f44000 */
[----:B------:R-:W-:Y:S02]  /*0330*/  FSETP.GEU.AND P4, PT, R28, 1.175494350822287508e-38, PT ;  /* 0x008000001c00780b */ /* 0x000fe40003f8e000 */
[----:B------:R-:W-:Y:S01]  /*0340*/  FSEL R0, R22, 1, P6 ;  /* 0x3f80000016007808 */ /* 0x000fe20003000000 */
[----:B------:R-:W-:Y:S01]  /*0350*/  @P6 FMUL R28, R28, 0.25 ;  /* 0x3e8000001c1c6820 */ /* 0x000fe20000400000 */
[C---:B---3--:R-:W-:Y:S02]  /*0360*/  FSETP.GT.AND P1, PT, R23.reuse, 8.50705917302346158658e+37, PT ;  /* 0x7e8000001700780b */ /* 0x048fe40003f24000 */
[----:B------:R-:W-:Y:S02]  /*0370*/  FSETP.GEU.AND P3, PT, R23, 1.175494350822287508e-38, PT ;  /* 0x008000001700780b */ /* 0x000fe40003f6e000 */
[----:B------:R-:W-:-:S02]  /*0380*/  FSETP.GEU.AND P5, PT, R26, 1.175494350822287508e-38, PT ;  /* 0x008000001a00780b */ /* 0x000fc40003fae000 */
[C---:B0-----:R-:W-:Y:S01]  /*0390*/  FSETP.GT.AND P6, PT, R29.reuse, 8.50705917302346158658e+37, PT ;  /* 0x7e8000001d00780b */ /* 0x041fe20003fc4000 */
[----:B------:R-:W-:Y:S01]  /*03a0*/  @P2 FMUL R26, R26, 0.25 ;  /* 0x3e8000001a1a2820 */ /* 0x000fe20000400000 */
[----:B------:R-:W-:Y:S02]  /*03b0*/  FSEL R20, R22, 1, P2 ;  /* 0x3f80000016147808 */ /* 0x000fe40001000000 */
[----:B------:R-:W-:-:S03]  /*03c0*/  FSETP.GEU.AND P2, PT, R29, 1.175494350822287508e-38, PT ;  /* 0x008000001d00780b */ /* 0x000fc60003f4e000 */
[----:B------:R-:W-:Y:S01]  /*03d0*/  @P1 FMUL R23, R23, 0.25 ;  /* 0x3e80000017171820 */ /* 0x000fe20000400000 */
[----:B------:R-:W-:-:S03]  /*03e0*/  @!P4 FMUL R28, R28, 16777216 ;  /* 0x4b8000001c1cc820 */ /* 0x000fc60000400000 */
[----:B------:R-:W-:Y:S02]  /*03f0*/  @!P3 FMUL R23, R23, 16777216 ;  /* 0x4b8000001717b820 */ /* 0x000fe40000400000 */
[----:B------:R-:W-:Y:S01]  /*0400*/  @P6 FMUL R29, R29, 0.25 ;  /* 0x3e8000001d1d6820 */ /* 0x000fe20000400000 */
[----:B------:R-:W-:-:S03]  /*0410*/  @!P5 FMUL R26, R26, 16777216 ;  /* 0x4b8000001a1ad820 */ /* 0x000fc60000400000 */
[----:B------:R-:W-:Y:S01]  /*0420*/  @!P2 FMUL R29, R29, 16777216 ;  /* 0x4b8000001d1da820 */ /* 0x000fe20000400000 */
[----:B------:R-:W-:Y:S01]  /*0430*/  MUFU.RCP R23, R23 ;  /* 0x0000001700177308 */ /* 0x000fe20000001000 */
[----:B----4-:R-:W-:Y:S01]  /*0440*/  FADD R5, -R9, R5 ;  /* 0x0000000509057221 */ /* 0x010fe20000000100 */
[----:B------:R-:W-:-:S06]  /*0450*/  FSEL R9, R22, 1, P6 ;  /* 0x3f80000016097808 */ /* 0x000fcc0003000000 */
[----:B------:R-:W-:Y:S01]  /*0460*/  MUFU.RCP R25, R26 ;  /* 0x0000001a00197308 */ /* 0x000fe20000001000 */
[----:B------:R-:W-:-:S07]  /*0470*/  FSEL R22, R22, 1, P1 ;  /* 0x3f80000016167808 */ /* 0x000fce0000800000 */
[----:B------:R-:W0:Y:S08]  /*0480*/  MUFU.RCP R24, R29 ;  /* 0x0000001d00187308 */ /* 0x000e300000001000 */
[----:B------:R-:W1:Y:S01]  /*0490*/  MUFU.RCP R27, R28 ;  /* 0x0000001c001b7308 */ /* 0x000e620000001000 */
[----:B------:R-:W-:Y:S01]  /*04a0*/  @!P2 FMUL R9, R9, 16777216 ;  /* 0x4b8000000909a820 */ /* 0x000fe20000400000 */
[----:B------:R-:W-:Y:S01]  /*04b0*/  @!P5 FMUL R20, R20, 16777216 ;  /* 0x4b8000001414d820 */ /* 0x000fe20000400000 */
[----:B------:R-:W-:Y:S01]  /*04c0*/  @!P4 FMUL R0, R0, 16777216 ;  /* 0x4b8000000000c820 */ /* 0x000fe20000400000 */
[----:B------:R-:W-:Y:S01]  /*04d0*/  @!P3 FMUL R22, R22, 16777216 ;  /* 0x4b8000001616b820 */ /* 0x000fe20000400000 */
[----:B------:R-:W-:Y:S01]  /*04e0*/  FADD R4, -R8, R4 ;  /* 0x0000000408047221 */ /* 0x000fe20000000100 */
[----:B------:R-:W-:Y:S01]  /*04f0*/  FADD R6, -R10, R6 ;  /* 0x000000060a067221 */ /* 0x000fe20000000100 */
[----:B------:R-:W-:Y:S01]  /*0500*/  FADD R7, -R11, R7 ;  /* 0x000000070b077221 */ /* 0x000fe20000000100 */
[----:B0-----:R-:W-:Y:S01]  /*0510*/  FMUL R24, R24, R9 ;  /* 0x0000000918187220 */ /* 0x001fe20000400000 */
[----:B------:R-:W-:Y:S01]  /*0520*/  FMUL R25, R25, R20 ;  /* 0x0000001419197220 */ /* 0x000fe20000400000 */
[----:B------:R-:W-:Y:S01]  /*0530*/  FMUL R23, R23, R22 ;  /* 0x0000001617177220 */ /* 0x000fe20000400000 */
[----:B-1----:R-:W-:Y:S01]  /*0540*/  FMUL R0, R27, R0 ;  /* 0x000000001b007220 */ /* 0x002fe20000400000 */
[----:B------:R-:W-:Y:S01]  /*0550*/  FMUL R24, R24, R7 ;  /* 0x0000000718187220 */ /* 0x000fe20000400000 */
[----:B------:R-:W-:Y:S01]  /*0560*/  FMUL R25, R25, R6 ;  /* 0x0000000619197220 */ /* 0x000fe20000400000 */
[----:B------:R-:W-:Y:S01]  /*0570*/  FMUL R23, R23, R4 ;  /* 0x0000000417177220 */ /* 0x000fe20000400000 */
[----:B------:R-:W-:Y:S01]  /*0580*/  FMUL R0, R0, R5 ;  /* 0x0000000500007220 */ /* 0x000fe20000400000 */
[----:B--2---:R-:W-:Y:S01]  /*0590*/  FFMA R15, R24, R15, R19 ;  /* 0x0000000f180f7223 */ /* 0x004fe20000000013 */
[----:B------:R-:W-:Y:S01]  /*05a0*/  FFMA R14, R25, R14, R18 ;  /* 0x0000000e190e7223 */ /* 0x000fe20000000012 */
[----:B------:R-:W-:Y:S01]  /*05b0*/  FFMA R12, R23, R12, R16 ;  /* 0x0000000c170c7223 */ /* 0x000fe20000000010 */
[----:B------:R-:W-:-:S02]  /*05c0*/  FFMA R0, R0, R13, R17 ;  /* 0x0000000d00007223 */ /* 0x000fc40000000011 */
[C---:B------:R-:W-:Y:S02]  /*05d0*/  FSETP.GEU.AND P1, PT, R15.reuse, RZ, PT ;  /* 0x000000ff0f00720b */ /* 0x040fe40003f2e000 */
[----:B------:R-:W-:Y:S02]  /*05e0*/  FSETP.GEU.AND P2, PT, R14, RZ, PT ;  /* 0x000000ff0e00720b */ /* 0x000fe40003f4e000 */
[----:B------:R-:W-:Y:S02]  /*05f0*/  FSETP.GEU.AND P3, PT, R0, RZ, PT ;  /* 0x000000ff0000720b */ /* 0x000fe40003f6e000 */
[----:B------:R-:W-:Y:S02]  /*0600*/  FSETP.GEU.AND P4, PT, R12, RZ, PT ;  /* 0x000000ff0c00720b */ /* 0x000fe40003f8e000 */
[----:B------:R-:W-:Y:S02]  /*0610*/  SEL R15, R15, RZ, P1 ;  /* 0x000000ff0f0f7207 */ /* 0x000fe40000800000 */
[----:B------:R-:W-:-:S02]  /*0620*/  SEL R14, R14, RZ, P2 ;  /* 0x000000ff0e0e7207 */ /* 0x000fc40001000000 */
[----:B------:R-:W-:Y:S02]  /*0630*/  SEL R13, R0, RZ, P3 ;  /* 0x000000ff000d7207 */ /* 0x000fe40001800000 */
[----:B------:R-:W-:Y:S01]  /*0640*/  SEL R12, R12, RZ, P4 ;  /* 0x000000ff0c0c7207 */ /* 0x000fe20002000000 */
[----:B------:R-:W-:Y:S06]  /*0650*/  @P0 EXIT ;  /* 0x000000000000094d */ /* 0x000fec0003800000 */
[----:B------:R-:W-:Y:S01]  /*0660*/  STG.E.128 desc[UR4][R2.64], R12 ;  /* 0x0000000c02007986 */ /* 0x000fe2000c101d04 */
[----:B------:R-:W-:Y:S05]  /*0670*/  EXIT ;  /* 0x000000000000794d */ /* 0x000fea0003800000 */
.L_x_0:
[----:B------:R-:W-:-:S00]  /*0680*/  BRA `(.L_x_0) ;  /* 0xfffffffc00fc7947 */ /* 0x000fc0000383ffff */
[----:B------:R-:W-:-:S00]  /*0690*/  NOP ;  /* 0x0000000000007918 */ /* 0x000fc00000000000 */
        /* <DEDUP_REMOVED lines=14> */
.L_x_1:


//--------------------- .nv.global.init           --------------------------
	.section	.nv.global.init,"aw",@progbits
.nv.global.init:
	.type		_$_str,@object
	.size		_$_str,(_$_str_$_2 - _$_str)
_$_str:
        /*0000*/ 	.byte	0x5f, 0x5f, 0x43, 0x55, 0x44, 0x41, 0x5f, 0x46, 0x54, 0x5a, 0x00
	.type		_$_str_$_2,@object
	.size		_$_str_$_2,(.L_1 - _$_str_$_2)
_$_str_$_2:
        /*000b*/ 	.byte	0x5f, 0x5f, 0x43, 0x55, 0x44, 0x41, 0x5f, 0x50, 0x52, 0x45, 0x43, 0x5f, 0x53, 0x51, 0x52, 0x54
        /*001b*/ 	.byte	0x00
.L_1:


//--------------------- .nv.constant0.triton_poi_fused__native_batch_norm_legit_no_training_relu_35 --------------------------
	.section	.nv.constant0.triton_poi_fused__native_batch_norm_legit_no_training_relu_35,"a",@progbits
	.sectionflags	@""
	.align	4
.nv.constant0.triton_poi_fused__native_batch_norm_legit_no_training_relu_35:
	.zero		580
